//
// Generated by NVIDIA NVVM Compiler
//
// Compiler Build ID: CL-36424714
// Cuda compilation tools, release 13.0, V13.0.88
// Based on NVVM 20.0.0
//

.version 9.0
.target sm_100
.address_size 64

	// .globl	_Z9assignAllP7double2lS_

.visible .entry _Z9assignAllP7double2lS_(
	.param .u64 .ptr .align 1 _Z9assignAllP7double2lS__param_0,
	.param .u64 _Z9assignAllP7double2lS__param_1,
	.param .align 16 .b8 _Z9assignAllP7double2lS__param_2[16]
)
{
	.reg .pred 	%p<5>;
	.reg .b32 	%r<12>;
	.reg .b64 	%rd<14>;
	.reg .b64 	%fd<3>;

	ld.param.u64 	%rd5, [_Z9assignAllP7double2lS__param_0];
	ld.param.u64 	%rd6, [_Z9assignAllP7double2lS__param_1];
	ld.param.v2.f64 	{%fd1, %fd2}, [_Z9assignAllP7double2lS__param_2];
	mov.u32 	%r2, %ctaid.x;
	mov.u32 	%r3, %ntid.x;
	mov.u32 	%r4, %tid.x;
	mad.lo.s32 	%r1, %r2, %r3, %r4;
	mov.u32 	%r5, %nctaid.x;
	mul.lo.s32 	%r6, %r3, %r5;
	cvt.u64.u32 	%rd1, %r6;
	and.b64  	%rd7, %rd6, -4294967296;
	setp.ne.s64 	%p1, %rd7, 0;
	@%p1 bra 	$L__BB0_2;
	cvt.u32.u64 	%r7, %rd1;
	cvt.u32.u64 	%r8, %rd6;
	div.u32 	%r9, %r8, %r7;
	cvt.u64.u32 	%rd13, %r9;
	bra.uni 	$L__BB0_3;
$L__BB0_2:
	div.s64 	%rd13, %rd6, %rd1;
$L__BB0_3:
	max.s64 	%rd8, %rd13, 1;
	cvt.u32.u64 	%r10, %rd8;
	mul.lo.s32 	%r11, %r1, %r10;
	setp.lt.s32 	%p2, %r1, 1;
	cvt.s64.s32 	%rd9, %r11;
	setp.le.s64 	%p3, %rd6, %rd9;
	or.pred  	%p4, %p2, %p3;
	@%p4 bra 	$L__BB0_5;
	cvta.to.global.u64 	%rd10, %rd5;
	mul.wide.u32 	%rd11, %r1, 16;
	add.s64 	%rd12, %rd10, %rd11;
	st.global.v2.f64 	[%rd12], {%fd1, %fd2};
$L__BB0_5:
	ret;

}
	// .globl	_Z9assignOneP7double2lS_l
.visible .entry _Z9assignOneP7double2lS_l(
	.param .u64 .ptr .align 1 _Z9assignOneP7double2lS_l_param_0,
	.param .u64 _Z9assignOneP7double2lS_l_param_1,
	.param .align 16 .b8 _Z9assignOneP7double2lS_l_param_2[16],
	.param .u64 _Z9assignOneP7double2lS_l_param_3
)
{
	.reg .pred 	%p<2>;
	.reg .b32 	%r<4>;
	.reg .b64 	%rd<6>;
	.reg .b64 	%fd<3>;

	ld.param.u64 	%rd1, [_Z9assignOneP7double2lS_l_param_0];
	ld.param.v2.f64 	{%fd1, %fd2}, [_Z9assignOneP7double2lS_l_param_2];
	ld.param.u64 	%rd2, [_Z9assignOneP7double2lS_l_param_3];
	mov.u32 	%r1, %ctaid.x;
	mov.u32 	%r2, %tid.x;
	or.b32  	%r3, %r1, %r2;
	setp.ne.s32 	%p1, %r3, 0;
	@%p1 bra 	$L__BB1_2;
	cvta.to.global.u64 	%rd3, %rd1;
	shl.b64 	%rd4, %rd2, 4;
	add.s64 	%rd5, %rd3, %rd4;
	st.global.v2.f64 	[%rd5], {%fd1, %fd2};
$L__BB1_2:
	ret;

}
	// .globl	_Z8totalMagP7double2lPdS1_
.visible .entry _Z8totalMagP7double2lPdS1_(
	.param .u64 .ptr .align 1 _Z8totalMagP7double2lPdS1__param_0,
	.param .u64 _Z8totalMagP7double2lPdS1__param_1,
	.param .u64 .ptr .align 1 _Z8totalMagP7double2lPdS1__param_2,
	.param .u64 .ptr .align 1 _Z8totalMagP7double2lPdS1__param_3
)
{
	.reg .pred 	%p<11>;
	.reg .b32 	%r<17>;
	.reg .b64 	%rd<25>;
	.reg .b64 	%fd<14>;

	ld.param.u64 	%rd10, [_Z8totalMagP7double2lPdS1__param_0];
	ld.param.u64 	%rd11, [_Z8totalMagP7double2lPdS1__param_1];
	ld.param.u64 	%rd12, [_Z8totalMagP7double2lPdS1__param_2];
	ld.param.u64 	%rd13, [_Z8totalMagP7double2lPdS1__param_3];
	mov.u32 	%r7, %ctaid.x;
	mov.u32 	%r8, %ntid.x;
	mov.u32 	%r9, %tid.x;
	mad.lo.s32 	%r1, %r7, %r8, %r9;
	mov.u32 	%r10, %nctaid.x;
	mul.lo.s32 	%r11, %r8, %r10;
	cvt.u64.u32 	%rd1, %r11;
	and.b64  	%rd14, %rd11, -4294967296;
	setp.ne.s64 	%p1, %rd14, 0;
	@%p1 bra 	$L__BB2_2;
	cvt.u32.u64 	%r12, %rd1;
	cvt.u32.u64 	%r13, %rd11;
	div.u32 	%r14, %r13, %r12;
	cvt.u64.u32 	%rd23, %r14;
	bra.uni 	$L__BB2_3;
$L__BB2_2:
	div.s64 	%rd23, %rd11, %rd1;
$L__BB2_3:
	max.s64 	%rd15, %rd23, 1;
	cvt.u32.u64 	%r2, %rd15;
	shl.b32 	%r15, %r1, 1;
	setp.ge.s32 	%p2, %r1, %r15;
	cvt.s64.s32 	%rd16, %r1;
	setp.le.s64 	%p3, %rd1, %rd16;
	cvta.to.global.u64 	%rd17, %rd12;
	mul.wide.s32 	%rd18, %r1, 8;
	add.s64 	%rd5, %rd17, %rd18;
	or.pred  	%p4, %p2, %p3;
	@%p4 bra 	$L__BB2_5;
	mov.b64 	%rd19, 0;
	st.global.u64 	[%rd5], %rd19;
$L__BB2_5:
	mul.lo.s32 	%r16, %r1, %r2;
	setp.lt.s32 	%p5, %r1, 1;
	cvt.s64.s32 	%rd24, %r16;
	setp.le.s64 	%p6, %rd11, %rd24;
	mov.f64 	%fd13, 0d0000000000000000;
	or.pred  	%p7, %p5, %p6;
	@%p7 bra 	$L__BB2_8;
	cvta.to.global.u64 	%rd7, %rd10;
	add.s32 	%r4, %r16, %r1;
	mov.f64 	%fd13, 0d0000000000000000;
$L__BB2_7:
	shl.b64 	%rd20, %rd24, 4;
	add.s64 	%rd21, %rd7, %rd20;
	ld.global.v2.f64 	{%fd6, %fd7}, [%rd21];
	mul.f64 	%fd8, %fd7, %fd7;
	fma.rn.f64 	%fd9, %fd6, %fd6, %fd8;
	add.f64 	%fd13, %fd13, %fd9;
	add.s32 	%r16, %r16, 1;
	setp.lt.s32 	%p8, %r16, %r4;
	cvt.s64.s32 	%rd24, %r16;
	setp.gt.s64 	%p9, %rd11, %rd24;
	and.pred  	%p10, %p8, %p9;
	@%p10 bra 	$L__BB2_7;
$L__BB2_8:
	cvta.to.global.u64 	%rd22, %rd13;
	st.global.f64 	[%rd5], %fd13;
	bar.sync 	0;
	ld.global.f64 	%fd10, [%rd5];
	atom.global.add.f64 	%fd11, [%rd22], %fd10;
	ret;

}


// ===== COMPILED SASS (sm_100) =====

	.target	sm_100

	.elftype	@"ET_EXEC"


//--------------------- .note.nv.tkinfo           --------------------------
	.section	.note.nv.tkinfo,"",@"SHT_NOTE"
	.sectionflags	@"SHF_NOTE_NV_TKINFO"
	.tkinfo
        /*0018*/ 	.word	0x00000002
        /*0030*/ 	.string	""
        /*0030*/ 	.string	"ptxas"
        /*0030*/ 	.string	"Cuda compilation tools, release 13.0, V13.0.88"
        /*0030*/ 	.string	"Build cuda_13.0.r13.0/compiler.36424714_0"
        /*0030*/ 	.string	"-arch sm_100 -m 64 "



//--------------------- .note.nv.cuinfo           --------------------------
	.section	.note.nv.cuinfo,"",@"SHT_NOTE"
	.sectionflags	@"SHF_NOTE_NV_CUINFO"
        /*0018*/ 	.short	0x0002
        /*001a*/ 	.short	0x0064
        /*001c*/ 	.short	0x0082
	.zero		2


//--------------------- .nv.info                  --------------------------
	.section	.nv.info,"",@"SHT_CUDA_INFO"
	.align	4


	//----- nvinfo : EIATTR_REGCOUNT
	.align		4
        /*0000*/ 	.byte	0x04, 0x2f
        /*0002*/ 	.short	(.L_1 - .L_0)
	.align		4
.L_0:
        /*0004*/ 	.word	index@(_Z9assignAllP7double2lS_)
        /*0008*/ 	.word	0x00000012


	//----- nvinfo : EIATTR_FRAME_SIZE
	.align		4
.L_1:
        /*000c*/ 	.byte	0x04, 0x11
        /*000e*/ 	.short	(.L_3 - .L_2)
	.align		4
.L_2:
        /*0010*/ 	.word	index@($__internal_1_$__cuda_sm20_div_s64)
        /*0014*/ 	.word	0x00000000


	//----- nvinfo : EIATTR_FRAME_SIZE
	.align		4
.L_3:
        /*0018*/ 	.byte	0x04, 0x11
        /*001a*/ 	.short	(.L_5 - .L_4)
	.align		4
.L_4:
        /*001c*/ 	.word	index@(_Z9assignAllP7double2lS_)
        /*0020*/ 	.word	0x00000000


	//----- nvinfo : EIATTR_REGCOUNT
	.align		4
.L_5:
        /*0024*/ 	.byte	0x04, 0x2f
        /*0026*/ 	.short	(.L_7 - .L_6)
	.align		4
.L_6:
        /*0028*/ 	.word	index@(_Z9assignOneP7double2lS_l)
        /*002c*/ 	.word	0x0000000a


	//----- nvinfo : EIATTR_FRAME_SIZE
	.align		4
.L_7:
        /*0030*/ 	.byte	0x04, 0x11
        /*0032*/ 	.short	(.L_9 - .L_8)
	.align		4
.L_8:
        /*0034*/ 	.word	index@(_Z9assignOneP7double2lS_l)
        /*0038*/ 	.word	0x00000000


	//----- nvinfo : EIATTR_REGCOUNT
	.align		4
.L_9:
        /*003c*/ 	.byte	0x04, 0x2f
        /*003e*/ 	.short	(.L_11 - .L_10)
	.align		4
.L_10:
        /*0040*/ 	.word	index@(_Z8totalMagP7double2lPdS1_)
        /*0044*/ 	.word	0x00000012


	//----- nvinfo : EIATTR_FRAME_SIZE
	.align		4
.L_11:
        /*0048*/ 	.byte	0x04, 0x11
        /*004a*/ 	.short	(.L_13 - .L_12)
	.align		4
.L_12:
        /*004c*/ 	.word	index@($__internal_0_$__cuda_sm20_div_s64)
        /*0050*/ 	.word	0x00000000


	//----- nvinfo : EIATTR_FRAME_SIZE
	.align		4
.L_13:
        /*0054*/ 	.byte	0x04, 0x11
        /*0056*/ 	.short	(.L_15 - .L_14)
	.align		4
.L_14:
        /*0058*/ 	.word	index@(_Z8totalMagP7double2lPdS1_)
        /*005c*/ 	.word	0x00000000


	//----- nvinfo : EIATTR_MIN_STACK_SIZE
	.align		4
.L_15:
        /*0060*/ 	.byte	0x04, 0x12
        /*0062*/ 	.short	(.L_17 - .L_16)
	.align		4
.L_16:
        /*0064*/ 	.word	index@(_Z8totalMagP7double2lPdS1_)
        /*0068*/ 	.word	0x00000000


	//----- nvinfo : EIATTR_MIN_STACK_SIZE
	.align		4
.L_17:
        /*006c*/ 	.byte	0x04, 0x12
        /*006e*/ 	.short	(.L_19 - .L_18)
	.align		4
.L_18:
        /*0070*/ 	.word	index@(_Z9assignOneP7double2lS_l)
        /*0074*/ 	.word	0x00000000


	//----- nvinfo : EIATTR_MIN_STACK_SIZE
	.align		4
.L_19:
        /*0078*/ 	.byte	0x04, 0x12
        /*007a*/ 	.short	(.L_21 - .L_20)
	.align		4
.L_20:
        /*007c*/ 	.word	index@(_Z9assignAllP7double2lS_)
        /*0080*/ 	.word	0x00000000
.L_21:


//--------------------- .nv.compat                --------------------------
	.section	.nv.compat,"",@"SHT_CUDA_COMPAT_INFO"
	.align	4
        /*0000*/ 	.byte	0x02, 0x09, 0x00, 0x00, 0x02, 0x02, 0x01, 0x00, 0x02, 0x05, 0x05, 0x00, 0x03, 0x07, 0x01, 0x01
        /*0010*/ 	.byte	0x02, 0x03, 0x00, 0x00, 0x02, 0x06, 0x01, 0x00, 0x04, 0x0b, 0x08, 0x00, 0x01, 0x00, 0x00, 0x00
        /*0020*/ 	.byte	0x00, 0x00, 0x00, 0x00


//--------------------- .nv.info._Z8totalMagP7double2lPdS1_ --------------------------
	.section	.nv.info._Z8totalMagP7double2lPdS1_,"",@"SHT_CUDA_INFO"
	.sectionflags	@""
	.align	4


	//----- nvinfo : EIATTR_CUDA_API_VERSION
	.align		4
        /*0000*/ 	.byte	0x04, 0x37
        /*0002*/ 	.short	(.L_23 - .L_22)
.L_22:
        /*0004*/ 	.word	0x00000082


	//----- nvinfo : EIATTR_KPARAM_INFO
	.align		4
.L_23:
        /*0008*/ 	.byte	0x04, 0x17
        /*000a*/ 	.short	(.L_25 - .L_24)
.L_24:
        /*000c*/ 	.word	0x00000000
        /*0010*/ 	.short	0x0003
        /*0012*/ 	.short	0x0018
        /*0014*/ 	.byte	0x00, 0xf5, 0x21, 0x00


	//----- nvinfo : EIATTR_KPARAM_INFO
	.align		4
.L_25:
        /*0018*/ 	.byte	0x04, 0x17
        /*001a*/ 	.short	(.L_27 - .L_26)
.L_26:
        /*001c*/ 	.word	0x00000000
        /*0020*/ 	.short	0x0002
        /*0022*/ 	.short	0x0010
        /*0024*/ 	.byte	0x00, 0xf5, 0x21, 0x00


	//----- nvinfo : EIATTR_KPARAM_INFO
	.align		4
.L_27:
        /*0028*/ 	.byte	0x04, 0x17
        /*002a*/ 	.short	(.L_29 - .L_28)
.L_28:
        /*002c*/ 	.word	0x00000000
        /*0030*/ 	.short	0x0001
        /*0032*/ 	.short	0x0008
        /*0034*/ 	.byte	0x00, 0xf0, 0x21, 0x00


	//----- nvinfo : EIATTR_KPARAM_INFO
	.align		4
.L_29:
        /*0038*/ 	.byte	0x04, 0x17
        /*003a*/ 	.short	(.L_31 - .L_30)
.L_30:
        /*003c*/ 	.word	0x00000000
        /*0040*/ 	.short	0x0000
        /*0042*/ 	.short	0x0000
        /*0044*/ 	.byte	0x00, 0xf5, 0x21, 0x00


	//----- nvinfo : EIATTR_SPARSE_MMA_MASK
	.align		4
.L_31:
        /*0048*/ 	.byte	0x03, 0x50
        /*004a*/ 	.short	0x0000


	//----- nvinfo : EIATTR_MAXREG_COUNT
	.align		4
        /*004c*/ 	.byte	0x03, 0x1b
        /*004e*/ 	.short	0x00ff


	//----- nvinfo : EIATTR_NUM_BARRIERS
	.align		4
        /*0050*/ 	.byte	0x02, 0x4c
        /*0052*/ 	.byte	0x01
	.zero		1


	//----- nvinfo : EIATTR_MERCURY_ISA_VERSION
	.align		4
        /*0054*/ 	.byte	0x03, 0x5f
        /*0056*/ 	.short	0x0101


	//----- nvinfo : EIATTR_VRC_CTA_INIT_COUNT
	.align		4
        /*0058*/ 	.byte	0x02, 0x4a
	.zero		1
	.zero		1


	//----- nvinfo : EIATTR_EXIT_INSTR_OFFSETS
	.align		4
        /*005c*/ 	.byte	0x04, 0x1c
        /*005e*/ 	.short	(.L_33 - .L_32)


	//   ....[0]....
.L_32:
        /*0060*/ 	.word	0x00000500


	//----- nvinfo : EIATTR_CRS_STACK_SIZE
	.align		4
.L_33:
        /*0064*/ 	.byte	0x04, 0x1e
        /*0066*/ 	.short	(.L_35 - .L_34)
.L_34:
        /*0068*/ 	.word	0x00000000


	//----- nvinfo : EIATTR_CBANK_PARAM_SIZE
	.align		4
.L_35:
        /*006c*/ 	.byte	0x03, 0x19
        /*006e*/ 	.short	0x0020


	//----- nvinfo : EIATTR_PARAM_CBANK
	.align		4
        /*0070*/ 	.byte	0x04, 0x0a
        /*0072*/ 	.short	(.L_37 - .L_36)
	.align		4
.L_36:
        /*0074*/ 	.word	index@(.nv.constant0._Z8totalMagP7double2lPdS1_)
        /*0078*/ 	.short	0x0380
        /*007a*/ 	.short	0x0020


	//----- nvinfo : EIATTR_SW_WAR
	.align		4
.L_37:
        /*007c*/ 	.byte	0x04, 0x36
        /*007e*/ 	.short	(.L_39 - .L_38)
.L_38:
        /*0080*/ 	.word	0x00000008
.L_39:


//--------------------- .nv.info._Z9assignOneP7double2lS_l --------------------------
	.section	.nv.info._Z9assignOneP7double2lS_l,"",@"SHT_CUDA_INFO"
	.sectionflags	@""
	.align	4


	//----- nvinfo : EIATTR_CUDA_API_VERSION
	.align		4
        /*0000*/ 	.byte	0x04, 0x37
        /*0002*/ 	.short	(.L_41 - .L_40)
.L_40:
        /*0004*/ 	.word	0x00000082


	//----- nvinfo : EIATTR_KPARAM_INFO
	.align		4
.L_41:
        /*0008*/ 	.byte	0x04, 0x17
        /*000a*/ 	.short	(.L_43 - .L_42)
.L_42:
        /*000c*/ 	.word	0x00000000
        /*0010*/ 	.short	0x0003
        /*0012*/ 	.short	0x0020
        /*0014*/ 	.byte	0x00, 0xf0, 0x21, 0x00


	//----- nvinfo : EIATTR_KPARAM_INFO
	.align		4
.L_43:
        /*0018*/ 	.byte	0x04, 0x17
        /*001a*/ 	.short	(.L_45 - .L_44)
.L_44:
        /*001c*/ 	.word	0x00000000
        /*0020*/ 	.short	0x0002
        /*0022*/ 	.short	0x0010
        /*0024*/ 	.byte	0x00, 0xf0, 0x41, 0x00


	//----- nvinfo : EIATTR_KPARAM_INFO
	.align		4
.L_45:
        /*0028*/ 	.byte	0x04, 0x17
        /*002a*/ 	.short	(.L_47 - .L_46)
.L_46:
        /*002c*/ 	.word	0x00000000
        /*0030*/ 	.short	0x0001
        /*0032*/ 	.short	0x0008
        /*0034*/ 	.byte	0x00, 0xf0, 0x21, 0x00


	//----- nvinfo : EIATTR_KPARAM_INFO
	.align		4
.L_47:
        /*0038*/ 	.byte	0x04, 0x17
        /*003a*/ 	.short	(.L_49 - .L_48)
.L_48:
        /*003c*/ 	.word	0x00000000
        /*0040*/ 	.short	0x0000
        /*0042*/ 	.short	0x0000
        /*0044*/ 	.byte	0x00, 0xf5, 0x21, 0x00


	//----- nvinfo : EIATTR_SPARSE_MMA_MASK
	.align		4
.L_49:
        /*0048*/ 	.byte	0x03, 0x50
        /*004a*/ 	.short	0x0000


	//----- nvinfo : EIATTR_MAXREG_COUNT
	.align		4
        /*004c*/ 	.byte	0x03, 0x1b
        /*004e*/ 	.short	0x00ff


	//----- nvinfo : EIATTR_MERCURY_ISA_VERSION
	.align		4
        /*0050*/ 	.byte	0x03, 0x5f
        /*0052*/ 	.short	0x0101


	//----- nvinfo : EIATTR_VRC_CTA_INIT_COUNT
	.align		4
        /*0054*/ 	.byte	0x02, 0x4a
	.zero		1
	.zero		1


	//----- nvinfo : EIATTR_EXIT_INSTR_OFFSETS
	.align		4
        /*0058*/ 	.byte	0x04, 0x1c
        /*005a*/ 	.short	(.L_51 - .L_50)


	//   ....[0]....
.L_50:
        /*005c*/ 	.word	0x00000040


	//   ....[1]....
        /*0060*/ 	.word	0x000000f0


	//----- nvinfo : EIATTR_CBANK_PARAM_SIZE
	.align		4
.L_51:
        /*0064*/ 	.byte	0x03, 0x19
        /*0066*/ 	.short	0x0028


	//----- nvinfo : EIATTR_PARAM_CBANK
	.align		4
        /*0068*/ 	.byte	0x04, 0x0a
        /*006a*/ 	.short	(.L_53 - .L_52)
	.align		4
.L_52:
        /*006c*/ 	.word	index@(.nv.constant0._Z9assignOneP7double2lS_l)
        /*0070*/ 	.short	0x0380
        /*0072*/ 	.short	0x0028


	//----- nvinfo : EIATTR_SW_WAR
	.align		4
.L_53:
        /*0074*/ 	.byte	0x04, 0x36
        /*0076*/ 	.short	(.L_55 - .L_54)
.L_54:
        /*0078*/ 	.word	0x00000008
.L_55:


//--------------------- .nv.info._Z9assignAllP7double2lS_ --------------------------
	.section	.nv.info._Z9assignAllP7double2lS_,"",@"SHT_CUDA_INFO"
	.sectionflags	@""
	.align	4


	//----- nvinfo : EIATTR_CUDA_API_VERSION
	.align		4
        /*0000*/ 	.byte	0x04, 0x37
        /*0002*/ 	.short	(.L_57 - .L_56)
.L_56:
        /*0004*/ 	.word	0x00000082


	//----- nvinfo : EIATTR_KPARAM_INFO
	.align		4
.L_57:
        /*0008*/ 	.byte	0x04, 0x17
        /*000a*/ 	.short	(.L_59 - .L_58)
.L_58:
        /*000c*/ 	.word	0x00000000
        /*0010*/ 	.short	0x0002
        /*0012*/ 	.short	0x0010
        /*0014*/ 	.byte	0x00, 0xf0, 0x41, 0x00


	//----- nvinfo : EIATTR_KPARAM_INFO
	.align		4
.L_59:
        /*0018*/ 	.byte	0x04, 0x17
        /*001a*/ 	.short	(.L_61 - .L_60)
.L_60:
        /*001c*/ 	.word	0x00000000
        /*0020*/ 	.short	0x0001
        /*0022*/ 	.short	0x0008
        /*0024*/ 	.byte	0x00, 0xf0, 0x21, 0x00


	//----- nvinfo : EIATTR_KPARAM_INFO
	.align		4
.L_61:
        /*0028*/ 	.byte	0x04, 0x17
        /*002a*/ 	.short	(.L_63 - .L_62)
.L_62:
        /*002c*/ 	.word	0x00000000
        /*0030*/ 	.short	0x0000
        /*0032*/ 	.short	0x0000
        /*0034*/ 	.byte	0x00, 0xf5, 0x21, 0x00


	//----- nvinfo : EIATTR_SPARSE_MMA_MASK
	.align		4
.L_63:
        /*0038*/ 	.byte	0x03, 0x50
        /*003a*/ 	.short	0x0000


	//----- nvinfo : EIATTR_MAXREG_COUNT
	.align		4
        /*003c*/ 	.byte	0x03, 0x1b
        /*003e*/ 	.short	0x00ff


	//----- nvinfo : EIATTR_MERCURY_ISA_VERSION
	.align		4
        /*0040*/ 	.byte	0x03, 0x5f
        /*0042*/ 	.short	0x0101


	//----- nvinfo : EIATTR_VRC_CTA_INIT_COUNT
	.align		4
        /*0044*/ 	.byte	0x02, 0x4a
	.zero		1
	.zero		1


	//----- nvinfo : EIATTR_EXIT_INSTR_OFFSETS
	.align		4
        /*0048*/ 	.byte	0x04, 0x1c
        /*004a*/ 	.short	(.L_65 - .L_64)


	//   ....[0]....
.L_64:
        /*004c*/ 	.word	0x000002b0


	//   ....[1]....
        /*0050*/ 	.word	0x00000320


	//----- nvinfo : EIATTR_CRS_STACK_SIZE
	.align		4
.L_65:
        /*0054*/ 	.byte	0x04, 0x1e
        /*0056*/ 	.short	(.L_67 - .L_66)
.L_66:
        /*0058*/ 	.word	0x00000000


	//----- nvinfo : EIATTR_CBANK_PARAM_SIZE
	.align		4
.L_67:
        /*005c*/ 	.byte	0x03, 0x19
        /*005e*/ 	.short	0x0020


	//----- nvinfo : EIATTR_PARAM_CBANK
	.align		4
        /*0060*/ 	.byte	0x04, 0x0a
        /*0062*/ 	.short	(.L_69 - .L_68)
	.align		4
.L_68:
        /*0064*/ 	.word	index@(.nv.constant0._Z9assignAllP7double2lS_)
        /*0068*/ 	.short	0x0380
        /*006a*/ 	.short	0x0020


	//----- nvinfo : EIATTR_SW_WAR
	.align		4
.L_69:
        /*006c*/ 	.byte	0x04, 0x36
        /*006e*/ 	.short	(.L_71 - .L_70)
.L_70:
        /*0070*/ 	.word	0x00000008
.L_71:


//--------------------- .nv.callgraph             --------------------------
	.section	.nv.callgraph,"",@"SHT_CUDA_CALLGRAPH"
	.align	4
	.sectionentsize	8
	.align		4
        /*0000*/ 	.word	0x00000000
	.align		4
        /*0004*/ 	.word	0xffffffff
	.align		4
        /*0008*/ 	.word	0x00000000
	.align		4
        /*000c*/ 	.word	0xfffffffe
	.align		4
        /*0010*/ 	.word	0x00000000
	.align		4
        /*0014*/ 	.word	0xfffffffd
	.align		4
        /*0018*/ 	.word	0x00000000
	.align		4
        /*001c*/ 	.word	0xfffffffc


//--------------------- .text._Z8totalMagP7double2lPdS1_ --------------------------
	.section	.text._Z8totalMagP7double2lPdS1_,"ax",@progbits
	.align	128
        .global         _Z8totalMagP7double2lPdS1_
        .type           _Z8totalMagP7double2lPdS1_,@function
        .size           _Z8totalMagP7double2lPdS1_,(.L_x_10 - _Z8totalMagP7double2lPdS1_)
        .other          _Z8totalMagP7double2lPdS1_,@"STO_CUDA_ENTRY STV_DEFAULT"
_Z8totalMagP7double2lPdS1_:
.text._Z8totalMagP7double2lPdS1_:
[----:B------:R-:W-:Y:S01]  /*0000*/  LDC R1, c[0x0][0x37c] ;  /* 0x0000df00ff017b82 */ /* 0x000fe20000000800 */
[----:B------:R-:W0:Y:S01]  /*0010*/  S2R R3, SR_TID.X ;  /* 0x0000000000037919 */ /* 0x000e220000002100 */
[----:B------:R-:W1:Y:S06]  /*0020*/  LDCU UR6, c[0x0][0x38c] ;  /* 0x00007180ff0677ac */ /* 0x000e6c0008000800 */
[----:B------:R-:W0:Y:S08]  /*0030*/  S2UR UR4, SR_CTAID.X ;  /* 0x00000000000479c3 */ /* 0x000e300000002500 */
[----:B------:R-:W0:Y:S01]  /*0040*/  LDC R2, c[0x0][0x360] ;  /* 0x0000d800ff027b82 */ /* 0x000e220000000800 */
[----:B------:R-:W2:Y:S01]  /*0050*/  LDCU UR5, c[0x0][0x370] ;  /* 0x00006e00ff0577ac */ /* 0x000ea20008000800 */
[----:B-1----:R-:W-:Y:S01]  /*0060*/  UISETP.NE.U32.AND UP0, UPT, UR6, URZ, UPT ;  /* 0x000000ff0600728c */ /* 0x002fe2000bf05070 */
[----:B0-----:R-:W-:-:S02]  /*0070*/  IMAD R0, R2, UR4, R3 ;  /* 0x0000000402007c24 */ /* 0x001fc4000f8e0203 */
[----:B--2---:R-:W-:-:S06]  /*0080*/  IMAD R2, R2, UR5, RZ ;  /* 0x0000000502027c24 */ /* 0x004fcc000f8e02ff */
[----:B------:R-:W-:Y:S05]  /*0090*/  BRA.U UP0, `(.L_x_0) ;  /* 0x0000000100547547 */ /* 0x000fea000b800000 */
[----:B------:R-:W0:Y:S01]  /*00a0*/  I2F.U32.RP R3, R2 ;  /* 0x0000000200037306 */ /* 0x000e220000209000 */
[----:B------:R-:W1:Y:S01]  /*00b0*/  LDCU UR4, c[0x0][0x388] ;  /* 0x00007100ff0477ac */ /* 0x000e620008000800 */
[----:B------:R-:W-:Y:S01]  /*00c0*/  IMAD.MOV R7, RZ, RZ, -R2 ;  /* 0x000000ffff077224 */ /* 0x000fe200078e0a02 */
[----:B------:R-:W-:-:S05]  /*00d0*/  ISETP.NE.U32.AND P2, PT, R2, RZ, PT ;  /* 0x000000ff0200720c */ /* 0x000fca0003f45070 */
[----:B0-----:R-:W0:Y:S02]  /*00e0*/  MUFU.RCP R3, R3 ;  /* 0x0000000300037308 */ /* 0x001e240000001000 */
[----:B0-----:R-:W-:-:S06]  /*00f0*/  VIADD R4, R3, 0xffffffe ;  /* 0x0ffffffe03047836 */ /* 0x001fcc0000000000 */
[----:B------:R0:W2:Y:S02]  /*0100*/  F2I.FTZ.U32.TRUNC.NTZ R5, R4 ;  /* 0x0000000400057305 */ /* 0x0000a4000021f000 */
[----:B0-----:R-:W-:Y:S02]  /*0110*/  IMAD.MOV.U32 R4, RZ, RZ, RZ ;  /* 0x000000ffff047224 */ /* 0x001fe400078e00ff */
[----:B--2---:R-:W-:-:S04]  /*0120*/  IMAD R7, R7, R5, RZ ;  /* 0x0000000507077224 */ /* 0x004fc800078e02ff */
[----:B------:R-:W-:-:S06]  /*0130*/  IMAD.HI.U32 R5, R5, R7, R4 ;  /* 0x0000000705057227 */ /* 0x000fcc00078e0004 */
[----:B-1----:R-:W-:-:S04]  /*0140*/  IMAD.HI.U32 R4, R5, UR4, RZ ;  /* 0x0000000405047c27 */ /* 0x002fc8000f8e00ff */
[----:B------:R-:W-:-:S04]  /*0150*/  IMAD.MOV R5, RZ, RZ, -R4 ;  /* 0x000000ffff057224 */ /* 0x000fc800078e0a04 */
[----:B------:R-:W-:Y:S02]  /*0160*/  IMAD R3, R2, R5, UR4 ;  /* 0x0000000402037e24 */ /* 0x000fe4000f8e0205 */
[----:B------:R-:W-:-:S03]  /*0170*/  IMAD.MOV.U32 R5, RZ, RZ, RZ ;  /* 0x000000ffff057224 */ /* 0x000fc600078e00ff */
[----:B------:R-:W-:-:S13]  /*0180*/  ISETP.GE.U32.AND P0, PT, R3, R2, PT ;  /* 0x000000020300720c */ /* 0x000fda0003f06070 */
[----:B------:R-:W-:Y:S02]  /*0190*/  @P0 IMAD.IADD R3, R3, 0x1, -R2 ;  /* 0x0000000103030824 */ /* 0x000fe400078e0a02 */
[----:B------:R-:W-:-:S03]  /*01a0*/  @P0 VIADD R4, R4, 0x1 ;  /* 0x0000000104040836 */ /* 0x000fc60000000000 */
[----:B------:R-:W-:-:S13]  /*01b0*/  ISETP.GE.U32.AND P1, PT, R3, R2, PT ;  /* 0x000000020300720c */ /* 0x000fda0003f26070 */
[----:B------:R-:W-:Y:S01]  /*01c0*/  @P1 VIADD R4, R4, 0x1 ;  /* 0x0000000104041836 */ /* 0x000fe20000000000 */
[----:B------:R-:W-:Y:S01]  /*01d0*/  @!P2 LOP3.LUT R4, RZ, R2, RZ, 0x33, !PT ;  /* 0x00000002ff04a212 */ /* 0x000fe200078e33ff */
[----:B------:R-:W-:Y:S06]  /*01e0*/  BRA `(.L_x_1) ;  /* 0x0000000000107947 */ /* 0x000fec0003800000 */
.L_x_0:
[----:B------:R-:W-:-:S07]  /*01f0*/  MOV R4, 0x210 ;  /* 0x0000021000047802 */ /* 0x000fce0000000f00 */
[----:B------:R-:W-:Y:S05]  /*0200*/  CALL.REL.NOINC `($__internal_0_$__cuda_sm20_div_s64) ;  /* 0x0000000000c07944 */ /* 0x000fea0003c00000 */
[----:B------:R-:W-:Y:S02]  /*0210*/  IMAD.MOV.U32 R4, RZ, RZ, R3 ;  /* 0x000000ffff047224 */ /* 0x000fe400078e0003 */
[----:B------:R-:W-:-:S07]  /*0220*/  IMAD.MOV.U32 R5, RZ, RZ, R6 ;  /* 0x000000ffff057224 */ /* 0x000fce00078e0006 */
.L_x_1:
[----:B------:R-:W-:Y:S01]  /*0230*/  ISETP.GT.U32.AND P0, PT, R4, 0x1, PT ;  /* 0x000000010400780c */ /* 0x000fe20003f04070 */
[----:B------:R-:W0:Y:S01]  /*0240*/  LDC.64 R6, c[0x0][0x390] ;  /* 0x0000e400ff067b82 */ /* 0x000e220000000a00 */
[----:B------:R-:W1:Y:S01]  /*0250*/  LDCU.64 UR8, c[0x0][0x388] ;  /* 0x00007100ff0877ac */ /* 0x000e620008000a00 */
[----:B------:R-:W-:Y:S01]  /*0260*/  SHF.L.U32 R3, R0, 0x1, RZ ;  /* 0x0000000100037819 */ /* 0x000fe200000006ff */
[----:B------:R-:W-:Y:S01]  /*0270*/  BSSY.RECONVERGENT B0, `(.L_x_2) ;  /* 0x0000023000007945 */ /* 0x000fe20003800200 */
[----:B------:R-:W-:Y:S01]  /*0280*/  ISETP.GT.AND.EX P0, PT, R5, RZ, PT, P0 ;  /* 0x000000ff0500720c */ /* 0x000fe20003f04300 */
[----:B------:R-:W2:Y:S03]  /*0290*/  LDCU.64 UR4, c[0x0][0x358] ;  /* 0x00006b00ff0477ac */ /* 0x000ea60008000a00 */
[----:B------:R-:W-:Y:S01]  /*02a0*/  SEL R5, R4, 0x1, P0 ;  /* 0x0000000104057807 */ /* 0x000fe20000000000 */
[----:B------:R-:W3:Y:S01]  /*02b0*/  LDCU.64 UR6, c[0x0][0x380] ;  /* 0x00007000ff0677ac */ /* 0x000ee20008000a00 */
[----:B------:R-:W-:-:S02]  /*02c0*/  ISETP.GT.U32.AND P0, PT, R2, R0, PT ;  /* 0x000000000200720c */ /* 0x000fc40003f04070 */
[----:B------:R-:W-:Y:S01]  /*02d0*/  SHF.R.S32.HI R2, RZ, 0x1f, R0 ;  /* 0x0000001fff027819 */ /* 0x000fe20000011400 */
[----:B------:R-:W-:-:S03]  /*02e0*/  IMAD R8, R0, R5, RZ ;  /* 0x0000000500087224 */ /* 0x000fc600078e02ff */
[----:B------:R-:W-:Y:S02]  /*02f0*/  ISETP.GT.AND.EX P0, PT, RZ, R2, PT, P0 ;  /* 0x00000002ff00720c */ /* 0x000fe40003f04300 */
[----:B------:R-:W-:Y:S02]  /*0300*/  SHF.R.S32.HI R9, RZ, 0x1f, R8 ;  /* 0x0000001fff097819 */ /* 0x000fe40000011408 */
[----:B------:R-:W-:Y:S02]  /*0310*/  ISETP.GE.OR P0, PT, R0, R3, !P0 ;  /* 0x000000030000720c */ /* 0x000fe40004706670 */
[----:B------:R-:W-:Y:S02]  /*0320*/  CS2R R2, SRZ ;  /* 0x0000000000027805 */ /* 0x000fe4000001ff00 */
[----:B-1----:R-:W-:Y:S01]  /*0330*/  ISETP.GE.U32.AND P1, PT, R8, UR8, PT ;  /* 0x0000000808007c0c */ /* 0x002fe2000bf26070 */
[----:B0-----:R-:W-:-:S03]  /*0340*/  IMAD.WIDE R4, R0, 0x8, R6 ;  /* 0x0000000800047825 */ /* 0x001fc600078e0206 */
[----:B------:R-:W-:-:S04]  /*0350*/  ISETP.GE.AND.EX P1, PT, R9, UR9, PT, P1 ;  /* 0x0000000909007c0c */ /* 0x000fc8000bf26310 */
[----:B------:R-:W-:Y:S01]  /*0360*/  ISETP.LT.OR P1, PT, R0, 0x1, P1 ;  /* 0x000000010000780c */ /* 0x000fe20000f21670 */
[----:B--2---:R0:W-:-:S12]  /*0370*/  @!P0 STG.E.64 desc[UR4][R4.64], RZ ;  /* 0x000000ff04008986 */ /* 0x0041d8000c101b04 */
[----:B0--3--:R-:W-:Y:S05]  /*0380*/  @P1 BRA `(.L_x_3) ;  /* 0x0000000000441947 */ /* 0x009fea0003800000 */
[--C-:B------:R-:W-:Y:S01]  /*0390*/  IMAD.MOV.U32 R7, RZ, RZ, R8.reuse ;  /* 0x000000ffff077224 */ /* 0x100fe200078e0008 */
[----:B------:R-:W-:Y:S01]  /*03a0*/  CS2R R2, SRZ ;  /* 0x0000000000027805 */ /* 0x000fe2000001ff00 */
[----:B------:R-:W-:Y:S02]  /*03b0*/  IMAD.MOV.U32 R6, RZ, RZ, R8 ;  /* 0x000000ffff067224 */ /* 0x000fe400078e0008 */
[----:B------:R-:W-:-:S07]  /*03c0*/  IMAD.IADD R0, R0, 0x1, R7 ;  /* 0x0000000100007824 */ /* 0x000fce00078e0207 */
.L_x_4:
[----:B------:R-:W-:-:S04]  /*03d0*/  LEA R8, P0, R6, UR6, 0x4 ;  /* 0x0000000606087c11 */ /* 0x000fc8000f8020ff */
[----:B------:R-:W-:-:S06]  /*03e0*/  LEA.HI.X R9, R6, UR7, R9, 0x4, P0 ;  /* 0x0000000706097c11 */ /* 0x000fcc00080f2409 */
[----:B------:R-:W2:Y:S01]  /*03f0*/  LDG.E.128 R8, desc[UR4][R8.64] ;  /* 0x0000000408087981 */ /* 0x000ea2000c1e1d00 */
[----:B------:R-:W-:-:S04]  /*0400*/  VIADD R7, R7, 0x1 ;  /* 0x0000000107077836 */ /* 0x000fc80000000000 */
[----:B------:R-:W-:Y:S01]  /*0410*/  IMAD.MOV.U32 R6, RZ, RZ, R7 ;  /* 0x000000ffff067224 */ /* 0x000fe200078e0007 */
[C---:B------:R-:W-:Y:S02]  /*0420*/  ISETP.GE.U32.AND P0, PT, R7.reuse, UR8, PT ;  /* 0x0000000807007c0c */ /* 0x040fe4000bf06070 */
[----:B------:R-:W-:Y:S01]  /*0430*/  ISETP.LT.AND P1, PT, R7, R0, PT ;  /* 0x000000000700720c */ /* 0x000fe20003f21270 */
[----:B--2---:R-:W-:-:S08]  /*0440*/  DMUL R10, R10, R10 ;  /* 0x0000000a0a0a7228 */ /* 0x004fd00000000000 */
[----:B------:R-:W-:Y:S01]  /*0450*/  DFMA R10, R8, R8, R10 ;  /* 0x00000008080a722b */ /* 0x000fe2000000000a */
[----:B------:R-:W-:-:S04]  /*0460*/  SHF.R.S32.HI R9, RZ, 0x1f, R7 ;  /* 0x0000001fff097819 */ /* 0x000fc80000011407 */
[----:B------:R-:W-:-:S03]  /*0470*/  ISETP.GE.AND.EX P0, PT, R9, UR9, PT, P0 ;  /* 0x0000000909007c0c */ /* 0x000fc6000bf06300 */
[----:B------:R-:W-:-:S10]  /*0480*/  DADD R2, R10, R2 ;  /* 0x000000000a027229 */ /* 0x000fd40000000002 */
[----:B------:R-:W-:Y:S05]  /*0490*/  @!P0 BRA P1, `(.L_x_4) ;  /* 0xfffffffc00cc8947 */ /* 0x000fea000083ffff */
.L_x_3:
[----:B------:R-:W-:Y:S05]  /*04a0*/  BSYNC.RECONVERGENT B0 ;  /* 0x0000000000007941 */ /* 0x000fea0003800200 */
.L_x_2:
[----:B------:R-:W-:Y:S01]  /*04b0*/  STG.E.64 desc[UR4][R4.64], R2 ;  /* 0x0000000204007986 */ /* 0x000fe2000c101b04 */
[----:B------:R-:W-:Y:S06]  /*04c0*/  BAR.SYNC.DEFER_BLOCKING 0x0 ;  /* 0x0000000000007b1d */ /* 0x000fec0000010000 */
[----:B------:R-:W2:Y:S02]  /*04d0*/  LDG.E.64 R6, desc[UR4][R4.64] ;  /* 0x0000000404067981 */ /* 0x000ea4000c1e1b00 */
[----:B------:R-:W2:Y:S02]  /*04e0*/  LDC.64 R8, c[0x0][0x398] ;  /* 0x0000e600ff087b82 */ /* 0x000ea40000000a00 */
[----:B--2---:R-:W-:Y:S01]  /*04f0*/  REDG.E.ADD.F64.RN.STRONG.GPU desc[UR4][R8.64], R6 ;  /* 0x00000006080079a6 */ /* 0x004fe2000c12ff04 */
[----:B------:R-:W-:Y:S05]  /*0500*/  EXIT ;  /* 0x000000000000794d */ /* 0x000fea0003800000 */
        .weak           $__internal_0_$__cuda_sm20_div_s64
        .type           $__internal_0_$__cuda_sm20_div_s64,@function
        .size           $__internal_0_$__cuda_sm20_div_s64,(.L_x_10 - $__internal_0_$__cuda_sm20_div_s64)
$__internal_0_$__cuda_sm20_div_s64:
[----:B------:R-:W-:-:S06]  /*0510*/  IMAD.MOV.U32 R3, RZ, RZ, RZ ;  /* 0x000000ffff037224 */ /* 0x000fcc00078e00ff */
[----:B------:R-:W0:Y:S08]  /*0520*/  I2F.U64.RP R3, R2 ;  /* 0x0000000200037312 */ /* 0x000e300000309000 */
[----:B0-----:R-:W0:Y:S02]  /*0530*/  MUFU.RCP R5, R3 ;  /* 0x0000000300057308 */ /* 0x001e240000001000 */
[----:B0-----:R-:W-:-:S06]  /*0540*/  VIADD R5, R5, 0x1ffffffe ;  /* 0x1ffffffe05057836 */ /* 0x001fcc0000000000 */
[----:B------:R-:W0:Y:S02]  /*0550*/  F2I.U64.TRUNC R8, R5 ;  /* 0x0000000500087311 */ /* 0x000e24000020d800 */
[----:B0-----:R-:W-:-:S04]  /*0560*/  IMAD.WIDE.U32 R6, R8, R2, RZ ;  /* 0x0000000208067225 */ /* 0x001fc800078e00ff */
[----:B------:R-:W-:Y:S01]  /*0570*/  IMAD R7, R9, R2, R7 ;  /* 0x0000000209077224 */ /* 0x000fe200078e0207 */
[----:B------:R-:W-:-:S04]  /*0580*/  IADD3 R11, P0, PT, RZ, -R6, RZ ;  /* 0x80000006ff0b7210 */ /* 0x000fc80007f1e0ff */
[----:B------:R-:W-:Y:S01]  /*0590*/  IADD3.X R13, PT, PT, RZ, ~R7, RZ, P0, !PT ;  /* 0x80000007ff0d7210 */ /* 0x000fe200007fe4ff */
[----:B------:R-:W-:-:S04]  /*05a0*/  IMAD.HI.U32 R6, R8, R11, RZ ;  /* 0x0000000b08067227 */ /* 0x000fc800078e00ff */
[----:B------:R-:W-:Y:S02]  /*05b0*/  IMAD.MOV.U32 R7, RZ, RZ, R8 ;  /* 0x000000ffff077224 */ /* 0x000fe400078e0008 */
[-C--:B------:R-:W-:Y:S02]  /*05c0*/  IMAD R15, R9, R13.reuse, RZ ;  /* 0x0000000d090f7224 */ /* 0x080fe400078e02ff */
[----:B------:R-:W-:-:S04]  /*05d0*/  IMAD.WIDE.U32 R6, P0, R8, R13, R6 ;  /* 0x0000000d08067225 */ /* 0x000fc80007800006 */
[----:B------:R-:W-:-:S04]  /*05e0*/  IMAD.HI.U32 R3, R9, R13, RZ ;  /* 0x0000000d09037227 */ /* 0x000fc800078e00ff */
[----:B------:R-:W-:-:S04]  /*05f0*/  IMAD.HI.U32 R6, P1, R9, R11, R6 ;  /* 0x0000000b09067227 */ /* 0x000fc80007820006 */
[----:B------:R-:W-:Y:S01]  /*0600*/  IMAD.X R3, R3, 0x1, R9, P0 ;  /* 0x0000000103037824 */ /* 0x000fe200000e0609 */
[----:B------:R-:W-:Y:S02]  /*0610*/  IADD3 R11, P2, PT, R15, R6, RZ ;  /* 0x000000060f0b7210 */ /* 0x000fe40007f5e0ff */
[----:B------:R-:W0:Y:S02]  /*0620*/  LDC.64 R6, c[0x0][0x388] ;  /* 0x0000e200ff067b82 */ /* 0x000e240000000a00 */
[----:B------:R-:W-:Y:S01]  /*0630*/  IADD3.X R3, PT, PT, RZ, RZ, R3, P2, P1 ;  /* 0x000000ffff037210 */ /* 0x000fe200017e2403 */
[----:B------:R-:W-:-:S03]  /*0640*/  IMAD.WIDE.U32 R8, R11, R2, RZ ;  /* 0x000000020b087225 */ /* 0x000fc600078e00ff */
[----:B------:R-:W-:Y:S01]  /*0650*/  IADD3 R5, P0, PT, RZ, -R8, RZ ;  /* 0x80000008ff057210 */ /* 0x000fe20007f1e0ff */
[----:B------:R-:W-:-:S04]  /*0660*/  IMAD R8, R3, R2, R9 ;  /* 0x0000000203087224 */ /* 0x000fc800078e0209 */
[----:B------:R-:W-:-:S04]  /*0670*/  IMAD.HI.U32 R10, R11, R5, RZ ;  /* 0x000000050b0a7227 */ /* 0x000fc800078e00ff */
[----:B------:R-:W-:-:S04]  /*0680*/  IMAD.X R8, RZ, RZ, ~R8, P0 ;  /* 0x000000ffff087224 */ /* 0x000fc800000e0e08 */
[----:B------:R-:W-:Y:S01]  /*0690*/  IMAD.WIDE.U32 R10, P0, R11, R8, R10 ;  /* 0x000000080b0a7225 */ /* 0x000fe2000780000a */
[----:B0-----:R-:W-:Y:S02]  /*06a0*/  ISETP.GE.AND P1, PT, R7, RZ, PT ;  /* 0x000000ff0700720c */ /* 0x001fe40003f26270 */
[----:B------:R-:W-:Y:S01]  /*06b0*/  IADD3 R9, P4, PT, RZ, -R6, RZ ;  /* 0x80000006ff097210 */ /* 0x000fe20007f9e0ff */
[----:B------:R-:W-:-:S03]  /*06c0*/  IMAD.HI.U32 R5, P2, R3, R5, R10 ;  /* 0x0000000503057227 */ /* 0x000fc6000784000a */
[----:B------:R-:W-:Y:S01]  /*06d0*/  SEL R11, R9, R6, !P1 ;  /* 0x00000006090b7207 */ /* 0x000fe20004800000 */
[CC--:B------:R-:W-:Y:S02]  /*06e0*/  IMAD R10, R3.reuse, R8.reuse, RZ ;  /* 0x00000008030a7224 */ /* 0x0c0fe400078e02ff */
[----:B------:R-:W-:-:S03]  /*06f0*/  IMAD.HI.U32 R8, R3, R8, RZ ;  /* 0x0000000803087227 */ /* 0x000fc600078e00ff */
[----:B------:R-:W-:Y:S01]  /*0700*/  IADD3 R5, P3, PT, R10, R5, RZ ;  /* 0x000000050a057210 */ /* 0x000fe20007f7e0ff */
[----:B------:R-:W-:Y:S02]  /*0710*/  IMAD.X R10, RZ, RZ, ~R7, P4 ;  /* 0x000000ffff0a7224 */ /* 0x000fe400020e0e07 */
[----:B------:R-:W-:Y:S02]  /*0720*/  IMAD.X R3, R8, 0x1, R3, P0 ;  /* 0x0000000108037824 */ /* 0x000fe400000e0603 */
[C---:B------:R-:W-:Y:S01]  /*0730*/  IMAD.HI.U32 R6, R5.reuse, R11, RZ ;  /* 0x0000000b05067227 */ /* 0x040fe200078e00ff */
[----:B------:R-:W-:Y:S02]  /*0740*/  SEL R10, R10, R7, !P1 ;  /* 0x000000070a0a7207 */ /* 0x000fe40004800000 */
[----:B------:R-:W-:Y:S01]  /*0750*/  IADD3.X R3, PT, PT, RZ, RZ, R3, P3, P2 ;  /* 0x000000ffff037210 */ /* 0x000fe20001fe4403 */
[----:B------:R-:W-:Y:S02]  /*0760*/  IMAD.MOV.U32 R7, RZ, RZ, RZ ;  /* 0x000000ffff077224 */ /* 0x000fe400078e00ff */
[----:B------:R-:W-:-:S04]  /*0770*/  IMAD.WIDE.U32 R6, R5, R10, R6 ;  /* 0x0000000a05067225 */ /* 0x000fc800078e0006 */
[C---:B------:R-:W-:Y:S02]  /*0780*/  IMAD R8, R3.reuse, R10, RZ ;  /* 0x0000000a03087224 */ /* 0x040fe400078e02ff */
[----:B------:R-:W-:-:S04]  /*0790*/  IMAD.HI.U32 R5, P0, R3, R11, R6 ;  /* 0x0000000b03057227 */ /* 0x000fc80007800006 */
[----:B------:R-:W-:Y:S01]  /*07a0*/  IMAD.HI.U32 R3, R3, R10, RZ ;  /* 0x0000000a03037227 */ /* 0x000fe200078e00ff */
[----:B------:R-:W-:-:S03]  /*07b0*/  IADD3 R5, P2, PT, R8, R5, RZ ;  /* 0x0000000508057210 */ /* 0x000fc60007f5e0ff */
[----:B------:R-:W-:Y:S01]  /*07c0*/  IMAD.X R3, RZ, RZ, R3, P0 ;  /* 0x000000ffff037224 */ /* 0x000fe200000e0603 */
[C---:B------:R-:W-:Y:S01]  /*07d0*/  IADD3 R8, P3, PT, R5.reuse, 0x1, RZ ;  /* 0x0000000105087810 */ /* 0x040fe20007f7e0ff */
[----:B------:R-:W-:-:S03]  /*07e0*/  IMAD.WIDE.U32 R6, R5, R2, RZ ;  /* 0x0000000205067225 */ /* 0x000fc600078e00ff */
[----:B------:R-:W-:Y:S02]  /*07f0*/  IADD3.X R3, PT, PT, RZ, R3, RZ, P2, !PT ;  /* 0x00000003ff037210 */ /* 0x000fe400017fe4ff */
[----:B------:R-:W-:-:S03]  /*0800*/  IADD3 R11, P0, PT, -R6, R11, RZ ;  /* 0x0000000b060b7210 */ /* 0x000fc60007f1e1ff */
[-C--:B------:R-:W-:Y:S02]  /*0810*/  IMAD R7, R3, R2.reuse, R7 ;  /* 0x0000000203077224 */ /* 0x080fe400078e0207 */
[----:B------:R-:W-:Y:S02]  /*0820*/  IMAD.X R6, RZ, RZ, R3, P3 ;  /* 0x000000ffff067224 */ /* 0x000fe400018e0603 */
[----:B------:R-:W-:Y:S01]  /*0830*/  IMAD.X R10, R10, 0x1, ~R7, P0 ;  /* 0x000000010a0a7824 */ /* 0x000fe200000e0e07 */
[----:B------:R-:W-:Y:S02]  /*0840*/  ISETP.GE.U32.AND P0, PT, R11, R2, PT ;  /* 0x000000020b00720c */ /* 0x000fe40003f06070 */
[----:B------:R-:W-:Y:S02]  /*0850*/  IADD3 R7, P2, PT, -R2, R11, RZ ;  /* 0x0000000b02077210 */ /* 0x000fe40007f5e1ff */
[C---:B------:R-:W-:Y:S02]  /*0860*/  ISETP.GE.U32.AND.EX P0, PT, R10.reuse, RZ, PT, P0 ;  /* 0x000000ff0a00720c */ /* 0x040fe40003f06100 */
[----:B------:R-:W-:-:S02]  /*0870*/  IADD3.X R9, PT, PT, R10, -0x1, RZ, P2, !PT ;  /* 0xffffffff0a097810 */ /* 0x000fc400017fe4ff */
[----:B------:R-:W-:Y:S02]  /*0880*/  SEL R7, R7, R11, P0 ;  /* 0x0000000b07077207 */ /* 0x000fe40000000000 */
[----:B------:R-:W-:Y:S02]  /*0890*/  SEL R8, R8, R5, P0 ;  /* 0x0000000508087207 */ /* 0x000fe40000000000 */
[----:B------:R-:W-:Y:S02]  /*08a0*/  SEL R9, R9, R10, P0 ;  /* 0x0000000a09097207 */ /* 0x000fe40000000000 */
[----:B------:R-:W-:Y:S02]  /*08b0*/  ISETP.GE.U32.AND P2, PT, R7, R2, PT ;  /* 0x000000020700720c */ /* 0x000fe40003f46070 */
[----:B------:R-:W-:Y:S02]  /*08c0*/  SEL R5, R6, R3, P0 ;  /* 0x0000000306057207 */ /* 0x000fe40000000000 */
[----:B------:R-:W-:-:S02]  /*08d0*/  IADD3 R3, P3, PT, R8, 0x1, RZ ;  /* 0x0000000108037810 */ /* 0x000fc40007f7e0ff */
[----:B------:R-:W-:-:S03]  /*08e0*/  ISETP.GE.U32.AND.EX P0, PT, R9, RZ, PT, P2 ;  /* 0x000000ff0900720c */ /* 0x000fc60003f06120 */
[----:B------:R-:W-:Y:S01]  /*08f0*/  IMAD.X R6, RZ, RZ, R5, P3 ;  /* 0x000000ffff067224 */ /* 0x000fe200018e0605 */
[----:B------:R-:W-:-:S04]  /*0900*/  SEL R3, R3, R8, P0 ;  /* 0x0000000803037207 */ /* 0x000fc80000000000 */
[----:B------:R-:W-:Y:S02]  /*0910*/  SEL R6, R6, R5, P0 ;  /* 0x0000000506067207 */ /* 0x000fe40000000000 */
[-C--:B------:R-:W-:Y:S02]  /*0920*/  IADD3 R8, P2, PT, RZ, -R3.reuse, RZ ;  /* 0x80000003ff087210 */ /* 0x080fe40007f5e0ff */
[----:B------:R-:W-:Y:S02]  /*0930*/  ISETP.NE.U32.AND P0, PT, R2, RZ, PT ;  /* 0x000000ff0200720c */ /* 0x000fe40003f05070 */
[----:B------:R-:W-:Y:S01]  /*0940*/  SEL R3, R8, R3, !P1 ;  /* 0x0000000308037207 */ /* 0x000fe20004800000 */
[----:B------:R-:W-:Y:S01]  /*0950*/  IMAD.X R5, RZ, RZ, ~R6, P2 ;  /* 0x000000ffff057224 */ /* 0x000fe200010e0e06 */
[----:B------:R-:W-:-:S04]  /*0960*/  ISETP.NE.AND.EX P0, PT, RZ, RZ, PT, P0 ;  /* 0x000000ffff00720c */ /* 0x000fc80003f05300 */
[----:B------:R-:W-:Y:S01]  /*0970*/  SEL R6, R5, R6, !P1 ;  /* 0x0000000605067207 */ /* 0x000fe20004800000 */
[----:B------:R-:W-:Y:S01]  /*0980*/  IMAD.MOV.U32 R5, RZ, RZ, 0x0 ;  /* 0x00000000ff057424 */ /* 0x000fe200078e00ff */
[----:B------:R-:W-:Y:S02]  /*0990*/  SEL R3, R3, 0xffffffff, P0 ;  /* 0xffffffff03037807 */ /* 0x000fe40000000000 */
[----:B------:R-:W-:Y:S01]  /*09a0*/  SEL R6, R6, 0xffffffff, P0 ;  /* 0xffffffff06067807 */ /* 0x000fe20000000000 */
[----:B------:R-:W-:Y:S06]  /*09b0*/  RET.REL.NODEC R4 `(_Z8totalMagP7double2lPdS1_) ;  /* 0xfffffff404907950 */ /* 0x000fec0003c3ffff */
.L_x_5:
[----:B------:R-:W-:-:S00]  /*09c0*/  BRA `(.L_x_5) ;  /* 0xfffffffc00fc7947 */ /* 0x000fc0000383ffff */
[----:B------:R-:W-:-:S00]  /*09d0*/  NOP ;  /* 0x0000000000007918 */ /* 0x000fc00000000000 */
        /* <DEDUP_REMOVED lines=10> */
.L_x_10:


//--------------------- .text._Z9assignOneP7double2lS_l --------------------------
	.section	.text._Z9assignOneP7double2lS_l,"ax",@progbits
	.align	128
        .global         _Z9assignOneP7double2lS_l
        .type           _Z9assignOneP7double2lS_l,@function
        .size           _Z9assignOneP7double2lS_l,(.L_x_13 - _Z9assignOneP7double2lS_l)
        .other          _Z9assignOneP7double2lS_l,@"STO_CUDA_ENTRY STV_DEFAULT"
_Z9assignOneP7double2lS_l:
.text._Z9assignOneP7double2lS_l:
[----:B------:R-:W-:Y:S01]  /*0000*/  LDC R1, c[0x0][0x37c] ;  /* 0x0000df00ff017b82 */ /* 0x000fe20000000800 */
[----:B------:R-:W0:Y:S07]  /*0010*/  S2R R0, SR_TID.X ;  /* 0x0000000000007919 */ /* 0x000e2e0000002100 */
[----:B------:R-:W0:Y:S02]  /*0020*/  S2UR UR4, SR_CTAID.X ;  /* 0x00000000000479c3 */ /* 0x000e240000002500 */
[----:B0-----:R-:W-:-:S13]  /*0030*/  LOP3.LUT P0, RZ, R0, UR4, RZ, 0xfc, !PT ;  /* 0x0000000400ff7c12 */ /* 0x001fda000f80fcff */
[----:B------:R-:W-:Y:S05]  /*0040*/  @P0 EXIT ;  /* 0x000000000000094d */ /* 0x000fea0003800000 */
[----:B------:R-:W0:Y:S01]  /*0050*/  LDCU.64 UR6, c[0x0][0x3a0] ;  /* 0x00007400ff0677ac */ /* 0x000e220008000a00 */
[----:B------:R-:W1:Y:S01]  /*0060*/  LDC.64 R4, c[0x0][0x390] ;  /* 0x0000e400ff047b82 */ /* 0x000e620000000a00 */
[----:B------:R-:W0:Y:S01]  /*0070*/  LDCU.64 UR4, c[0x0][0x380] ;  /* 0x00007000ff0477ac */ /* 0x000e220008000a00 */
[----:B------:R-:W1:Y:S06]  /*0080*/  LDCU.64 UR8, c[0x0][0x358] ;  /* 0x00006b00ff0877ac */ /* 0x000e6c0008000a00 */
[----:B------:R-:W1:Y:S01]  /*0090*/  LDC.64 R6, c[0x0][0x398] ;  /* 0x0000e600ff067b82 */ /* 0x000e620000000a00 */
[----:B0-----:R-:W-:-:S04]  /*00a0*/  ULEA UR4, UP0, UR6, UR4, 0x4 ;  /* 0x0000000406047291 */ /* 0x001fc8000f8020ff */
[----:B------:R-:W-:Y:S02]  /*00b0*/  ULEA.HI.X UR5, UR6, UR5, UR7, 0x4, UP0 ;  /* 0x0000000506057291 */ /* 0x000fe400080f2407 */
[----:B------:R-:W-:-:S04]  /*00c0*/  IMAD.U32 R2, RZ, RZ, UR4 ;  /* 0x00000004ff027e24 */ /* 0x000fc8000f8e00ff */
[----:B------:R-:W-:-:S05]  /*00d0*/  MOV R3, UR5 ;  /* 0x0000000500037c02 */ /* 0x000fca0008000f00 */
[----:B-1----:R-:W-:Y:S01]  /*00e0*/  STG.E.128 desc[UR8][R2.64], R4 ;  /* 0x0000000402007986 */ /* 0x002fe2000c101d08 */
[----:B------:R-:W-:Y:S05]  /*00f0*/  EXIT ;  /* 0x000000000000794d */ /* 0x000fea0003800000 */
.L_x_6:
        /* <DEDUP_REMOVED lines=16> */
.L_x_13:


//--------------------- .text._Z9assignAllP7double2lS_ --------------------------
	.section	.text._Z9assignAllP7double2lS_,"ax",@progbits
	.align	128
        .global         _Z9assignAllP7double2lS_
        .type           _Z9assignAllP7double2lS_,@function
        .size           _Z9assignAllP7double2lS_,(.L_x_11 - _Z9assignAllP7double2lS_)
        .other          _Z9assignAllP7double2lS_,@"STO_CUDA_ENTRY STV_DEFAULT"
_Z9assignAllP7double2lS_:
.text._Z9assignAllP7double2lS_:
        /* <DEDUP_REMOVED lines=22> */
[----:B------:R-:W-:-:S05]  /*0160*/  IMAD R3, R2, R7, UR4 ;  /* 0x0000000402037e24 */ /* 0x000fca000f8e0207 */
[----:B------:R-:W-:-:S13]  /*0170*/  ISETP.GE.U32.AND P0, PT, R3, R2, PT ;  /* 0x000000020300720c */ /* 0x000fda0003f06070 */
[----:B------:R-:W-:Y:S01]  /*0180*/  @P0 IADD3 R3, PT, PT, -R2, R3, RZ ;  /* 0x0000000302030210 */ /* 0x000fe20007ffe1ff */
[----:B------:R-:W-:-:S03]  /*0190*/  @P0 VIADD R5, R5, 0x1 ;  /* 0x0000000105050836 */ /* 0x000fc60000000000 */
[----:B------:R-:W-:Y:S01]  /*01a0*/  ISETP.GE.U32.AND P1, PT, R3, R2, PT ;  /* 0x000000020300720c */ /* 0x000fe20003f26070 */
[----:B------:R-:W-:-:S12]  /*01b0*/  HFMA2 R3, -RZ, RZ, 0, 0 ;  /* 0x00000000ff037431 */ /* 0x000fd800000001ff */
[----:B------:R-:W-:Y:S01]  /*01c0*/  @P1 VIADD R5, R5, 0x1 ;  /* 0x0000000105051836 */ /* 0x000fe20000000000 */
[----:B------:R-:W-:-:S05]  /*01d0*/  @!P2 LOP3.LUT R5, RZ, R2, RZ, 0x33, !PT ;  /* 0x00000002ff05a212 */ /* 0x000fca00078e33ff */
[----:B------:R-:W-:Y:S01]  /*01e0*/  IMAD.MOV.U32 R2, RZ, RZ, R5 ;  /* 0x000000ffff027224 */ /* 0x000fe200078e0005 */
[----:B------:R-:W-:Y:S06]  /*01f0*/  BRA `(.L_x_8) ;  /* 0x0000000000087947 */ /* 0x000fec0003800000 */
.L_x_7:
[----:B------:R-:W-:-:S07]  /*0200*/  MOV R4, 0x220 ;  /* 0x0000022000047802 */ /* 0x000fce0000000f00 */
[----:B------:R-:W-:Y:S05]  /*0210*/  CALL.REL.NOINC `($__internal_1_$__cuda_sm20_div_s64) ;  /* 0x0000000000447944 */ /* 0x000fea0003c00000 */
.L_x_8:
[----:B------:R-:W-:Y:S01]  /*0220*/  ISETP.GT.U32.AND P0, PT, R2, 0x1, PT ;  /* 0x000000010200780c */ /* 0x000fe20003f04070 */
[----:B------:R-:W0:Y:S03]  /*0230*/  LDCU.64 UR4, c[0x0][0x388] ;  /* 0x00007100ff0477ac */ /* 0x000e260008000a00 */
[----:B------:R-:W-:-:S04]  /*0240*/  ISETP.GT.AND.EX P0, PT, R3, RZ, PT, P0 ;  /* 0x000000ff0300720c */ /* 0x000fc80003f04300 */
[----:B------:R-:W-:-:S05]  /*0250*/  SEL R3, R2, 0x1, P0 ;  /* 0x0000000102037807 */ /* 0x000fca0000000000 */
[----:B------:R-:W-:-:S05]  /*0260*/  IMAD R2, R0, R3, RZ ;  /* 0x0000000300027224 */ /* 0x000fca00078e02ff */
[----:B0-----:R-:W-:Y:S02]  /*0270*/  ISETP.GE.U32.AND P0, PT, R2, UR4, PT ;  /* 0x0000000402007c0c */ /* 0x001fe4000bf06070 */
[----:B------:R-:W-:-:S04]  /*0280*/  SHF.R.S32.HI R2, RZ, 0x1f, R2 ;  /* 0x0000001fff027819 */ /* 0x000fc80000011402 */
[----:B------:R-:W-:-:S04]  /*0290*/  ISETP.GE.AND.EX P0, PT, R2, UR5, PT, P0 ;  /* 0x0000000502007c0c */ /* 0x000fc8000bf06300 */
[----:B------:R-:W-:-:S13]  /*02a0*/  ISETP.LT.OR P0, PT, R0, 0x1, P0 ;  /* 0x000000010000780c */ /* 0x000fda0000701670 */
[----:B------:R-:W-:Y:S05]  /*02b0*/  @P0 EXIT ;  /* 0x000000000000094d */ /* 0x000fea0003800000 */
[----:B------:R-:W0:Y:S01]  /*02c0*/  LDC.64 R2, c[0x0][0x380] ;  /* 0x0000e000ff027b82 */ /* 0x000e220000000a00 */
[----:B------:R-:W1:Y:S07]  /*02d0*/  LDCU.64 UR4, c[0x0][0x358] ;  /* 0x00006b00ff0477ac */ /* 0x000e6e0008000a00 */
[----:B------:R-:W1:Y:S08]  /*02e0*/  LDC.64 R4, c[0x0][0x390] ;  /* 0x0000e400ff047b82 */ /* 0x000e700000000a00 */
[----:B------:R-:W1:Y:S01]  /*02f0*/  LDC.64 R6, c[0x0][0x398] ;  /* 0x0000e600ff067b82 */ /* 0x000e620000000a00 */
[----:B0-----:R-:W-:-:S05]  /*0300*/  IMAD.WIDE.U32 R2, R0, 0x10, R2 ;  /* 0x0000001000027825 */ /* 0x001fca00078e0002 */
[----:B-1----:R-:W-:Y:S01]  /*0310*/  STG.E.128 desc[UR4][R2.64], R4 ;  /* 0x0000000402007986 */ /* 0x002fe2000c101d04 */
[----:B------:R-:W-:Y:S05]  /*0320*/  EXIT ;  /* 0x000000000000794d */ /* 0x000fea0003800000 */
        .weak           $__internal_1_$__cuda_sm20_div_s64
        .type           $__internal_1_$__cuda_sm20_div_s64,@function
        .size           $__internal_1_$__cuda_sm20_div_s64,(.L_x_11 - $__internal_1_$__cuda_sm20_div_s64)
$__internal_1_$__cuda_sm20_div_s64:
[----:B------:R-:W-:-:S06]  /*0330*/  IMAD.MOV.U32 R3, RZ, RZ, RZ ;  /* 0x000000ffff037224 */ /* 0x000fcc00078e00ff */
[----:B------:R-:W0:Y:S08]  /*0340*/  I2F.U64.RP R3, R2 ;  /* 0x0000000200037312 */ /* 0x000e300000309000 */
[----:B0-----:R-:W0:Y:S02]  /*0350*/  MUFU.RCP R5, R3 ;  /* 0x0000000300057308 */ /* 0x001e240000001000 */
[----:B0-----:R-:W-:-:S06]  /*0360*/  VIADD R5, R5, 0x1ffffffe ;  /* 0x1ffffffe05057836 */ /* 0x001fcc0000000000 */
[----:B------:R-:W0:Y:S02]  /*0370*/  F2I.U64.TRUNC R8, R5 ;  /* 0x0000000500087311 */ /* 0x000e24000020d800 */
[----:B0-----:R-:W-:-:S04]  /*0380*/  IMAD.WIDE.U32 R6, R8, R2, RZ ;  /* 0x0000000208067225 */ /* 0x001fc800078e00ff */
[----:B------:R-:W-:Y:S01]  /*0390*/  IMAD R7, R9, R2, R7 ;  /* 0x0000000209077224 */ /* 0x000fe200078e0207 */
[----:B------:R-:W-:-:S05]  /*03a0*/  IADD3 R11, P0, PT, RZ, -R6, RZ ;  /* 0x80000006ff0b7210 */ /* 0x000fca0007f1e0ff */
[----:B------:R-:W-:-:S04]  /*03b0*/  IMAD.HI.U32 R6, R8, R11, RZ ;  /* 0x0000000b08067227 */ /* 0x000fc800078e00ff */
[----:B------:R-:W-:Y:S01]  /*03c0*/  IMAD.X R13, RZ, RZ, ~R7, P0 ;  /* 0x000000ffff0d7224 */ /* 0x000fe200000e0e07 */
[----:B------:R-:W-:-:S03]  /*03d0*/  MOV R7, R8 ;  /* 0x0000000800077202 */ /* 0x000fc60000000f00 */
        /* <DEDUP_REMOVED lines=21> */
[----:B------:R-:W-:Y:S01]  /*0530*/  IMAD.X R10, RZ, RZ, ~R7, P4 ;  /* 0x000000ffff0a7224 */ /* 0x000fe200020e0e07 */
[----:B------:R-:W-:-:S03]  /*0540*/  IADD3.X R3, PT, PT, R8, R3, RZ, P0, !PT ;  /* 0x0000000308037210 */ /* 0x000fc600007fe4ff */
        /* <DEDUP_REMOVED lines=9> */
[----:B------:R-:W-:Y:S02]  /*05e0*/  IMAD.X R3, RZ, RZ, R3, P0 ;  /* 0x000000ffff037224 */ /* 0x000fe400000e0603 */
[----:B------:R-:W-:-:S04]  /*05f0*/  IMAD.WIDE.U32 R6, R5, R2, RZ ;  /* 0x0000000205067225 */ /* 0x000fc800078e00ff */
[----:B------:R-:W-:Y:S01]  /*0600*/  IMAD.X R3, RZ, RZ, R3, P2 ;  /* 0x000000ffff037224 */ /* 0x000fe200010e0603 */
[----:B------:R-:W-:Y:S02]  /*0610*/  IADD3 R11, P0, PT, -R6, R11, RZ ;  /* 0x0000000b060b7210 */ /* 0x000fe40007f1e1ff */
[----:B------:R-:W-:Y:S01]  /*0620*/  IADD3 R6, P3, PT, R5, 0x1, RZ ;  /* 0x0000000105067810 */ /* 0x000fe20007f7e0ff */
[----:B------:R-:W-:-:S04]  /*0630*/  IMAD R7, R3, R2, R7 ;  /* 0x0000000203077224 */ /* 0x000fc800078e0207 */
[----:B------:R-:W-:Y:S01]  /*0640*/  IMAD.X R8, RZ, RZ, R3, P3 ;  /* 0x000000ffff087224 */ /* 0x000fe200018e0603 */
[----:B------:R-:W-:Y:S02]  /*0650*/  IADD3.X R10, PT, PT, ~R7, R10, RZ, P0, !PT ;  /* 0x0000000a070a7210 */ /* 0x000fe400007fe5ff */
[----:B------:R-:W-:Y:S02]  /*0660*/  ISETP.GE.U32.AND P0, PT, R11, R2, PT ;  /* 0x000000020b00720c */ /* 0x000fe40003f06070 */
[-C--:B------:R-:W-:Y:S02]  /*0670*/  IADD3 R7, P2, PT, -R2, R11.reuse, RZ ;  /* 0x0000000b02077210 */ /* 0x080fe40007f5e1ff */
[C---:B------:R-:W-:Y:S02]  /*0680*/  ISETP.GE.U32.AND.EX P0, PT, R10.reuse, RZ, PT, P0 ;  /* 0x000000ff0a00720c */ /* 0x040fe40003f06100 */
[----:B------:R-:W-:Y:S02]  /*0690*/  IADD3.X R9, PT, PT, R10, -0x1, RZ, P2, !PT ;  /* 0xffffffff0a097810 */ /* 0x000fe400017fe4ff */
[----:B------:R-:W-:-:S02]  /*06a0*/  SEL R7, R7, R11, P0 ;  /* 0x0000000b07077207 */ /* 0x000fc40000000000 */
[----:B------:R-:W-:Y:S02]  /*06b0*/  SEL R6, R6, R5, P0 ;  /* 0x0000000506067207 */ /* 0x000fe40000000000 */
[----:B------:R-:W-:Y:S02]  /*06c0*/  SEL R9, R9, R10, P0 ;  /* 0x0000000a09097207 */ /* 0x000fe40000000000 */
[----:B------:R-:W-:Y:S02]  /*06d0*/  ISETP.GE.U32.AND P2, PT, R7, R2, PT ;  /* 0x000000020700720c */ /* 0x000fe40003f46070 */
[----:B------:R-:W-:Y:S02]  /*06e0*/  SEL R8, R8, R3, P0 ;  /* 0x0000000308087207 */ /* 0x000fe40000000000 */
[----:B------:R-:W-:Y:S02]  /*06f0*/  IADD3 R3, P3, PT, R6, 0x1, RZ ;  /* 0x0000000106037810 */ /* 0x000fe40007f7e0ff */
[----:B------:R-:W-:-:S03]  /*0700*/  ISETP.GE.U32.AND.EX P0, PT, R9, RZ, PT, P2 ;  /* 0x000000ff0900720c */ /* 0x000fc60003f06120 */
[----:B------:R-:W-:Y:S01]  /*0710*/  IMAD.X R5, RZ, RZ, R8, P3 ;  /* 0x000000ffff057224 */ /* 0x000fe200018e0608 */
[----:B------:R-:W-:-:S04]  /*0720*/  SEL R3, R3, R6, P0 ;  /* 0x0000000603037207 */ /* 0x000fc80000000000 */
[----:B------:R-:W-:Y:S02]  /*0730*/  SEL R5, R5, R8, P0 ;  /* 0x0000000805057207 */ /* 0x000fe40000000000 */
[----:B------:R-:W-:Y:S02]  /*0740*/  IADD3 R6, P2, PT, RZ, -R3, RZ ;  /* 0x80000003ff067210 */ /* 0x000fe40007f5e0ff */
[----:B------:R-:W-:Y:S02]  /*0750*/  ISETP.NE.U32.AND P0, PT, R2, RZ, PT ;  /* 0x000000ff0200720c */ /* 0x000fe40003f05070 */
[----:B------:R-:W-:Y:S02]  /*0760*/  IADD3.X R8, PT, PT, RZ, ~R5, RZ, P2, !PT ;  /* 0x80000005ff087210 */ /* 0x000fe400017fe4ff */
[----:B------:R-:W-:Y:S02]  /*0770*/  SEL R2, R6, R3, !P1 ;  /* 0x0000000306027207 */ /* 0x000fe40004800000 */
[----:B------:R-:W-:Y:S01]  /*0780*/  SEL R3, R8, R5, !P1 ;  /* 0x0000000508037207 */ /* 0x000fe20004800000 */
[----:B------:R-:W-:Y:S01]  /*0790*/  IMAD.MOV.U32 R5, RZ, RZ, 0x0 ;  /* 0x00000000ff057424 */ /* 0x000fe200078e00ff */
[----:B------:R-:W-:-:S04]  /*07a0*/  ISETP.NE.AND.EX P0, PT, RZ, RZ, PT, P0 ;  /* 0x000000ffff00720c */ /* 0x000fc80003f05300 */
[----:B------:R-:W-:Y:S02]  /*07b0*/  SEL R2, R2, 0xffffffff, P0 ;  /* 0xffffffff02027807 */ /* 0x000fe40000000000 */
[----:B------:R-:W-:Y:S01]  /*07c0*/  SEL R3, R3, 0xffffffff, P0 ;  /* 0xffffffff03037807 */ /* 0x000fe20000000000 */
[----:B------:R-:W-:Y:S06]  /*07d0*/  RET.REL.NODEC R4 `(_Z9assignAllP7double2lS_) ;  /* 0xfffffff804087950 */ /* 0x000fec0003c3ffff */
.L_x_9:
        /* <DEDUP_REMOVED lines=10> */
.L_x_11:


//--------------------- .nv.shared.reserved.0     --------------------------
	.section	.nv.shared.reserved.0,"aw",@nobits
	.weak		__nv_reservedSMEM_offset_0_alias
	.size		__nv_reservedSMEM_offset_0_alias, 0, 64
	.other		__nv_reservedSMEM_offset_0_alias,@"STO_CUDA_RESERVED_SHARED STV_DEFAULT"
__nv_reservedSMEM_offset_0_alias:
	.zero		0
	.zero		64


//--------------------- .nv.constant0._Z8totalMagP7double2lPdS1_ --------------------------
	.section	.nv.constant0._Z8totalMagP7double2lPdS1_,"a",@progbits
	.sectionflags	@""
	.align	4
.nv.constant0._Z8totalMagP7double2lPdS1_:
	.zero		928


//--------------------- .nv.constant0._Z9assignOneP7double2lS_l --------------------------
	.section	.nv.constant0._Z9assignOneP7double2lS_l,"a",@progbits
	.sectionflags	@""
	.align	4
.nv.constant0._Z9assignOneP7double2lS_l:
	.zero		936


//--------------------- .nv.constant0._Z9assignAllP7double2lS_ --------------------------
	.section	.nv.constant0._Z9assignAllP7double2lS_,"a",@progbits
	.sectionflags	@""
	.align	4
.nv.constant0._Z9assignAllP7double2lS_:
	.zero		928


//--------------------- SYMBOLS --------------------------

	.type		.nv.reservedSmem.offset0,@object
	.size		.nv.reservedSmem.offset0,0x4
